//
// Generated by NVIDIA NVVM Compiler
//
// Compiler Build ID: CL-36424714
// Cuda compilation tools, release 13.0, V13.0.88
// Based on NVVM 20.0.0
//

.version 9.0
.target sm_100
.address_size 64

	// .globl	_Z13primitive_addPfS_S_m
// _ZZ13share_mem_addPfS_S_mE5cache has been demoted

.visible .entry _Z13primitive_addPfS_S_m(
	.param .u64 .ptr .align 1 _Z13primitive_addPfS_S_m_param_0,
	.param .u64 .ptr .align 1 _Z13primitive_addPfS_S_m_param_1,
	.param .u64 .ptr .align 1 _Z13primitive_addPfS_S_m_param_2,
	.param .u64 _Z13primitive_addPfS_S_m_param_3
)
{
	.reg .pred 	%p<2>;
	.reg .b32 	%r<5>;
	.reg .b32 	%f<4>;
	.reg .b64 	%rd<13>;

	ld.param.u64 	%rd2, [_Z13primitive_addPfS_S_m_param_0];
	ld.param.u64 	%rd3, [_Z13primitive_addPfS_S_m_param_1];
	ld.param.u64 	%rd4, [_Z13primitive_addPfS_S_m_param_2];
	ld.param.u64 	%rd5, [_Z13primitive_addPfS_S_m_param_3];
	mov.u32 	%r1, %tid.x;
	mov.u32 	%r2, %ctaid.x;
	mov.u32 	%r3, %ntid.x;
	mad.lo.s32 	%r4, %r2, %r3, %r1;
	cvt.s64.s32 	%rd1, %r4;
	setp.le.u64 	%p1, %rd5, %rd1;
	@%p1 bra 	$L__BB0_2;
	cvta.to.global.u64 	%rd6, %rd2;
	cvta.to.global.u64 	%rd7, %rd3;
	cvta.to.global.u64 	%rd8, %rd4;
	shl.b64 	%rd9, %rd1, 2;
	add.s64 	%rd10, %rd6, %rd9;
	ld.global.f32 	%f1, [%rd10];
	add.s64 	%rd11, %rd7, %rd9;
	ld.global.f32 	%f2, [%rd11];
	add.f32 	%f3, %f1, %f2;
	add.s64 	%rd12, %rd8, %rd9;
	st.global.f32 	[%rd12], %f3;
$L__BB0_2:
	bar.sync 	0;
	ret;

}
	// .globl	_Z15grid_stride_addPfS_S_m
.visible .entry _Z15grid_stride_addPfS_S_m(
	.param .u64 .ptr .align 1 _Z15grid_stride_addPfS_S_m_param_0,
	.param .u64 .ptr .align 1 _Z15grid_stride_addPfS_S_m_param_1,
	.param .u64 .ptr .align 1 _Z15grid_stride_addPfS_S_m_param_2,
	.param .u64 _Z15grid_stride_addPfS_S_m_param_3
)
{
	.reg .pred 	%p<3>;
	.reg .b32 	%r<10>;
	.reg .b32 	%f<4>;
	.reg .b64 	%rd<16>;

	ld.param.u64 	%rd7, [_Z15grid_stride_addPfS_S_m_param_0];
	ld.param.u64 	%rd8, [_Z15grid_stride_addPfS_S_m_param_1];
	ld.param.u64 	%rd9, [_Z15grid_stride_addPfS_S_m_param_2];
	ld.param.u64 	%rd10, [_Z15grid_stride_addPfS_S_m_param_3];
	mov.u32 	%r6, %tid.x;
	mov.u32 	%r7, %ctaid.x;
	mov.u32 	%r1, %ntid.x;
	mad.lo.s32 	%r9, %r7, %r1, %r6;
	cvt.s64.s32 	%rd15, %r9;
	setp.le.u64 	%p1, %rd10, %rd15;
	@%p1 bra 	$L__BB1_3;
	mov.u32 	%r8, %nctaid.x;
	mul.lo.s32 	%r3, %r1, %r8;
	cvta.to.global.u64 	%rd2, %rd7;
	cvta.to.global.u64 	%rd3, %rd8;
	cvta.to.global.u64 	%rd4, %rd9;
$L__BB1_2:
	shl.b64 	%rd11, %rd15, 2;
	add.s64 	%rd12, %rd2, %rd11;
	ld.global.f32 	%f1, [%rd12];
	add.s64 	%rd13, %rd3, %rd11;
	ld.global.f32 	%f2, [%rd13];
	add.f32 	%f3, %f1, %f2;
	add.s64 	%rd14, %rd4, %rd11;
	st.global.f32 	[%rd14], %f3;
	add.s32 	%r9, %r9, %r3;
	cvt.s64.s32 	%rd15, %r9;
	setp.gt.u64 	%p2, %rd10, %rd15;
	@%p2 bra 	$L__BB1_2;
$L__BB1_3:
	ret;

}
	// .globl	_Z13share_mem_addPfS_S_m
.visible .entry _Z13share_mem_addPfS_S_m(
	.param .u64 .ptr .align 1 _Z13share_mem_addPfS_S_m_param_0,
	.param .u64 .ptr .align 1 _Z13share_mem_addPfS_S_m_param_1,
	.param .u64 .ptr .align 1 _Z13share_mem_addPfS_S_m_param_2,
	.param .u64 _Z13share_mem_addPfS_S_m_param_3
)
{
	.reg .pred 	%p<3>;
	.reg .b32 	%r<14>;
	.reg .b32 	%f<7>;
	.reg .b64 	%rd<13>;
	// demoted variable
	.shared .align 4 .b8 _ZZ13share_mem_addPfS_S_mE5cache[2048];
	ld.param.u64 	%rd3, [_Z13share_mem_addPfS_S_m_param_0];
	ld.param.u64 	%rd4, [_Z13share_mem_addPfS_S_m_param_1];
	ld.param.u64 	%rd1, [_Z13share_mem_addPfS_S_m_param_2];
	ld.param.u64 	%rd2, [_Z13share_mem_addPfS_S_m_param_3];
	cvta.to.global.u64 	%rd5, %rd4;
	cvta.to.global.u64 	%rd6, %rd3;
	mov.u32 	%r4, %tid.x;
	mov.u32 	%r5, %ctaid.x;
	mov.u32 	%r6, %ntid.x;
	mad.lo.s32 	%r13, %r5, %r6, %r4;
	cvt.s64.s32 	%rd7, %r13;
	mul.wide.s32 	%rd8, %r13, 4;
	add.s64 	%rd9, %rd6, %rd8;
	ld.global.f32 	%f1, [%rd9];
	shl.b32 	%r7, %r4, 2;
	mov.u32 	%r8, _ZZ13share_mem_addPfS_S_mE5cache;
	add.s32 	%r9, %r8, %r7;
	st.shared.f32 	[%r9], %f1;
	add.s64 	%rd10, %rd5, %rd8;
	ld.global.f32 	%f2, [%rd10];
	st.shared.f32 	[%r9+1024], %f2;
	setp.le.u64 	%p1, %rd2, %rd7;
	@%p1 bra 	$L__BB2_2;
$L__BB2_1:
	shl.b32 	%r10, %r13, 2;
	add.s32 	%r12, %r8, %r10;
	ld.shared.f32 	%f3, [%r12+1024];
	ld.shared.f32 	%f4, [%r12];
	add.f32 	%f5, %f3, %f4;
	st.shared.f32 	[%r12], %f5;
	add.s32 	%r13, %r13, 256;
	cvt.s64.s32 	%rd11, %r13;
	setp.gt.u64 	%p2, %rd2, %rd11;
	@%p2 bra 	$L__BB2_1;
$L__BB2_2:
	cvta.to.global.u64 	%rd12, %rd1;
	ld.shared.f32 	%f6, [_ZZ13share_mem_addPfS_S_mE5cache];
	st.global.f32 	[%rd12], %f6;
	ret;

}


// ===== COMPILED SASS (sm_100) =====

	.target	sm_100

	.elftype	@"ET_EXEC"


//--------------------- .note.nv.tkinfo           --------------------------
	.section	.note.nv.tkinfo,"",@"SHT_NOTE"
	.sectionflags	@"SHF_NOTE_NV_TKINFO"
	.tkinfo
        /*0018*/ 	.word	0x00000002
        /*0030*/ 	.string	""
        /*0030*/ 	.string	"ptxas"
        /*0030*/ 	.string	"Cuda compilation tools, release 13.0, V13.0.88"
        /*0030*/ 	.string	"Build cuda_13.0.r13.0/compiler.36424714_0"
        /*0030*/ 	.string	"-arch sm_100 -m 64 "



//--------------------- .note.nv.cuinfo           --------------------------
	.section	.note.nv.cuinfo,"",@"SHT_NOTE"
	.sectionflags	@"SHF_NOTE_NV_CUINFO"
        /*0018*/ 	.short	0x0002
        /*001a*/ 	.short	0x0064
        /*001c*/ 	.short	0x0082
	.zero		2


//--------------------- .nv.info                  --------------------------
	.section	.nv.info,"",@"SHT_CUDA_INFO"
	.align	4


	//----- nvinfo : EIATTR_REGCOUNT
	.align		4
        /*0000*/ 	.byte	0x04, 0x2f
        /*0002*/ 	.short	(.L_1 - .L_0)
	.align		4
.L_0:
        /*0004*/ 	.word	index@(_Z13primitive_addPfS_S_m)
        /*0008*/ 	.word	0x0000000c


	//----- nvinfo : EIATTR_FRAME_SIZE
	.align		4
.L_1:
        /*000c*/ 	.byte	0x04, 0x11
        /*000e*/ 	.short	(.L_3 - .L_2)
	.align		4
.L_2:
        /*0010*/ 	.word	index@(_Z13primitive_addPfS_S_m)
        /*0014*/ 	.word	0x00000000


	//----- nvinfo : EIATTR_REGCOUNT
	.align		4
.L_3:
        /*0018*/ 	.byte	0x04, 0x2f
        /*001a*/ 	.short	(.L_5 - .L_4)
	.align		4
.L_4:
        /*001c*/ 	.word	index@(_Z15grid_stride_addPfS_S_m)
        /*0020*/ 	.word	0x00000010


	//----- nvinfo : EIATTR_FRAME_SIZE
	.align		4
.L_5:
        /*0024*/ 	.byte	0x04, 0x11
        /*0026*/ 	.short	(.L_7 - .L_6)
	.align		4
.L_6:
        /*0028*/ 	.word	index@(_Z15grid_stride_addPfS_S_m)
        /*002c*/ 	.word	0x00000000


	//----- nvinfo : EIATTR_REGCOUNT
	.align		4
.L_7:
        /*0030*/ 	.byte	0x04, 0x2f
        /*0032*/ 	.short	(.L_9 - .L_8)
	.align		4
.L_8:
        /*0034*/ 	.word	index@(_Z13share_mem_addPfS_S_m)
        /*0038*/ 	.word	0x0000000c


	//----- nvinfo : EIATTR_FRAME_SIZE
	.align		4
.L_9:
        /*003c*/ 	.byte	0x04, 0x11
        /*003e*/ 	.short	(.L_11 - .L_10)
	.align		4
.L_10:
        /*0040*/ 	.word	index@(_Z13share_mem_addPfS_S_m)
        /*0044*/ 	.word	0x00000000


	//----- nvinfo : EIATTR_MIN_STACK_SIZE
	.align		4
.L_11:
        /*0048*/ 	.byte	0x04, 0x12
        /*004a*/ 	.short	(.L_13 - .L_12)
	.align		4
.L_12:
        /*004c*/ 	.word	index@(_Z13share_mem_addPfS_S_m)
        /*0050*/ 	.word	0x00000000


	//----- nvinfo : EIATTR_MIN_STACK_SIZE
	.align		4
.L_13:
        /*0054*/ 	.byte	0x04, 0x12
        /*0056*/ 	.short	(.L_15 - .L_14)
	.align		4
.L_14:
        /*0058*/ 	.word	index@(_Z15grid_stride_addPfS_S_m)
        /*005c*/ 	.word	0x00000000


	//----- nvinfo : EIATTR_MIN_STACK_SIZE
	.align		4
.L_15:
        /*0060*/ 	.byte	0x04, 0x12
        /*0062*/ 	.short	(.L_17 - .L_16)
	.align		4
.L_16:
        /*0064*/ 	.word	index@(_Z13primitive_addPfS_S_m)
        /*0068*/ 	.word	0x00000000
.L_17:


//--------------------- .nv.compat                --------------------------
	.section	.nv.compat,"",@"SHT_CUDA_COMPAT_INFO"
	.align	4
        /*0000*/ 	.byte	0x02, 0x09, 0x00, 0x00, 0x02, 0x02, 0x01, 0x00, 0x02, 0x05, 0x05, 0x00, 0x03, 0x07, 0x01, 0x01
        /*0010*/ 	.byte	0x02, 0x03, 0x00, 0x00, 0x02, 0x06, 0x01, 0x00, 0x04, 0x0b, 0x08, 0x00, 0x09, 0x00, 0x00, 0x00
        /*0020*/ 	.byte	0x00, 0x00, 0x00, 0x00


//--------------------- .nv.info._Z13share_mem_addPfS_S_m --------------------------
	.section	.nv.info._Z13share_mem_addPfS_S_m,"",@"SHT_CUDA_INFO"
	.sectionflags	@""
	.align	4


	//----- nvinfo : EIATTR_CUDA_API_VERSION
	.align		4
        /*0000*/ 	.byte	0x04, 0x37
        /*0002*/ 	.short	(.L_19 - .L_18)
.L_18:
        /*0004*/ 	.word	0x00000082


	//----- nvinfo : EIATTR_KPARAM_INFO
	.align		4
.L_19:
        /*0008*/ 	.byte	0x04, 0x17
        /*000a*/ 	.short	(.L_21 - .L_20)
.L_20:
        /*000c*/ 	.word	0x00000000
        /*0010*/ 	.short	0x0003
        /*0012*/ 	.short	0x0018
        /*0014*/ 	.byte	0x00, 0xf0, 0x21, 0x00


	//----- nvinfo : EIATTR_KPARAM_INFO
	.align		4
.L_21:
        /*0018*/ 	.byte	0x04, 0x17
        /*001a*/ 	.short	(.L_23 - .L_22)
.L_22:
        /*001c*/ 	.word	0x00000000
        /*0020*/ 	.short	0x0002
        /*0022*/ 	.short	0x0010
        /*0024*/ 	.byte	0x00, 0xf5, 0x21, 0x00


	//----- nvinfo : EIATTR_KPARAM_INFO
	.align		4
.L_23:
        /*0028*/ 	.byte	0x04, 0x17
        /*002a*/ 	.short	(.L_25 - .L_24)
.L_24:
        /*002c*/ 	.word	0x00000000
        /*0030*/ 	.short	0x0001
        /*0032*/ 	.short	0x0008
        /*0034*/ 	.byte	0x00, 0xf5, 0x21, 0x00


	//----- nvinfo : EIATTR_KPARAM_INFO
	.align		4
.L_25:
        /*0038*/ 	.byte	0x04, 0x17
        /*003a*/ 	.short	(.L_27 - .L_26)
.L_26:
        /*003c*/ 	.word	0x00000000
        /*0040*/ 	.short	0x0000
        /*0042*/ 	.short	0x0000
        /*0044*/ 	.byte	0x00, 0xf5, 0x21, 0x00


	//----- nvinfo : EIATTR_SPARSE_MMA_MASK
	.align		4
.L_27:
        /*0048*/ 	.byte	0x03, 0x50
        /*004a*/ 	.short	0x0000


	//----- nvinfo : EIATTR_MAXREG_COUNT
	.align		4
        /*004c*/ 	.byte	0x03, 0x1b
        /*004e*/ 	.short	0x00ff


	//----- nvinfo : EIATTR_MERCURY_ISA_VERSION
	.align		4
        /*0050*/ 	.byte	0x03, 0x5f
        /*0052*/ 	.short	0x0101


	//----- nvinfo : EIATTR_VRC_CTA_INIT_COUNT
	.align		4
        /*0054*/ 	.byte	0x02, 0x4a
	.zero		1
	.zero		1


	//----- nvinfo : EIATTR_EXIT_INSTR_OFFSETS
	.align		4
        /*0058*/ 	.byte	0x04, 0x1c
        /*005a*/ 	.short	(.L_29 - .L_28)


	//   ....[0]....
.L_28:
        /*005c*/ 	.word	0x00000260


	//----- nvinfo : EIATTR_CRS_STACK_SIZE
	.align		4
.L_29:
        /*0060*/ 	.byte	0x04, 0x1e
        /*0062*/ 	.short	(.L_31 - .L_30)
.L_30:
        /*0064*/ 	.word	0x00000000


	//----- nvinfo : EIATTR_CBANK_PARAM_SIZE
	.align		4
.L_31:
        /*0068*/ 	.byte	0x03, 0x19
        /*006a*/ 	.short	0x0020


	//----- nvinfo : EIATTR_PARAM_CBANK
	.align		4
        /*006c*/ 	.byte	0x04, 0x0a
        /*006e*/ 	.short	(.L_33 - .L_32)
	.align		4
.L_32:
        /*0070*/ 	.word	index@(.nv.constant0._Z13share_mem_addPfS_S_m)
        /*0074*/ 	.short	0x0380
        /*0076*/ 	.short	0x0020


	//----- nvinfo : EIATTR_SW_WAR
	.align		4
.L_33:
        /*0078*/ 	.byte	0x04, 0x36
        /*007a*/ 	.short	(.L_35 - .L_34)
.L_34:
        /*007c*/ 	.word	0x00000008
.L_35:


//--------------------- .nv.info._Z15grid_stride_addPfS_S_m --------------------------
	.section	.nv.info._Z15grid_stride_addPfS_S_m,"",@"SHT_CUDA_INFO"
	.sectionflags	@""
	.align	4


	//----- nvinfo : EIATTR_CUDA_API_VERSION
	.align		4
        /*0000*/ 	.byte	0x04, 0x37
        /*0002*/ 	.short	(.L_37 - .L_36)
.L_36:
        /*0004*/ 	.word	0x00000082


	//----- nvinfo : EIATTR_KPARAM_INFO
	.align		4
.L_37:
        /*0008*/ 	.byte	0x04, 0x17
        /*000a*/ 	.short	(.L_39 - .L_38)
.L_38:
        /*000c*/ 	.word	0x00000000
        /*0010*/ 	.short	0x0003
        /*0012*/ 	.short	0x0018
        /*0014*/ 	.byte	0x00, 0xf0, 0x21, 0x00


	//----- nvinfo : EIATTR_KPARAM_INFO
	.align		4
.L_39:
        /*0018*/ 	.byte	0x04, 0x17
        /*001a*/ 	.short	(.L_41 - .L_40)
.L_40:
        /*001c*/ 	.word	0x00000000
        /*0020*/ 	.short	0x0002
        /*0022*/ 	.short	0x0010
        /*0024*/ 	.byte	0x00, 0xf5, 0x21, 0x00


	//----- nvinfo : EIATTR_KPARAM_INFO
	.align		4
.L_41:
        /*0028*/ 	.byte	0x04, 0x17
        /*002a*/ 	.short	(.L_43 - .L_42)
.L_42:
        /*002c*/ 	.word	0x00000000
        /*0030*/ 	.short	0x0001
        /*0032*/ 	.short	0x0008
        /*0034*/ 	.byte	0x00, 0xf5, 0x21, 0x00


	//----- nvinfo : EIATTR_KPARAM_INFO
	.align		4
.L_43:
        /*0038*/ 	.byte	0x04, 0x17
        /*003a*/ 	.short	(.L_45 - .L_44)
.L_44:
        /*003c*/ 	.word	0x00000000
        /*0040*/ 	.short	0x0000
        /*0042*/ 	.short	0x0000
        /*0044*/ 	.byte	0x00, 0xf5, 0x21, 0x00


	//----- nvinfo : EIATTR_SPARSE_MMA_MASK
	.align		4
.L_45:
        /*0048*/ 	.byte	0x03, 0x50
        /*004a*/ 	.short	0x0000


	//----- nvinfo : EIATTR_MAXREG_COUNT
	.align		4
        /*004c*/ 	.byte	0x03, 0x1b
        /*004e*/ 	.short	0x00ff


	//----- nvinfo : EIATTR_MERCURY_ISA_VERSION
	.align		4
        /*0050*/ 	.byte	0x03, 0x5f
        /*0052*/ 	.short	0x0101


	//----- nvinfo : EIATTR_VRC_CTA_INIT_COUNT
	.align		4
        /*0054*/ 	.byte	0x02, 0x4a
	.zero		1
	.zero		1


	//----- nvinfo : EIATTR_EXIT_INSTR_OFFSETS
	.align		4
        /*0058*/ 	.byte	0x04, 0x1c
        /*005a*/ 	.short	(.L_47 - .L_46)


	//   ....[0]....
.L_46:
        /*005c*/ 	.word	0x00000090


	//   ....[1]....
        /*0060*/ 	.word	0x00000230


	//----- nvinfo : EIATTR_CRS_STACK_SIZE
	.align		4
.L_47:
        /*0064*/ 	.byte	0x04, 0x1e
        /*0066*/ 	.short	(.L_49 - .L_48)
.L_48:
        /*0068*/ 	.word	0x00000000


	//----- nvinfo : EIATTR_CBANK_PARAM_SIZE
	.align		4
.L_49:
        /*006c*/ 	.byte	0x03, 0x19
        /*006e*/ 	.short	0x0020


	//----- nvinfo : EIATTR_PARAM_CBANK
	.align		4
        /*0070*/ 	.byte	0x04, 0x0a
        /*0072*/ 	.short	(.L_51 - .L_50)
	.align		4
.L_50:
        /*0074*/ 	.word	index@(.nv.constant0._Z15grid_stride_addPfS_S_m)
        /*0078*/ 	.short	0x0380
        /*007a*/ 	.short	0x0020


	//----- nvinfo : EIATTR_SW_WAR
	.align		4
.L_51:
        /*007c*/ 	.byte	0x04, 0x36
        /*007e*/ 	.short	(.L_53 - .L_52)
.L_52:
        /*0080*/ 	.word	0x00000008
.L_53:


//--------------------- .nv.info._Z13primitive_addPfS_S_m --------------------------
	.section	.nv.info._Z13primitive_addPfS_S_m,"",@"SHT_CUDA_INFO"
	.sectionflags	@""
	.align	4


	//----- nvinfo : EIATTR_CUDA_API_VERSION
	.align		4
        /*0000*/ 	.byte	0x04, 0x37
        /*0002*/ 	.short	(.L_55 - .L_54)
.L_54:
        /*0004*/ 	.word	0x00000082


	//----- nvinfo : EIATTR_KPARAM_INFO
	.align		4
.L_55:
        /*0008*/ 	.byte	0x04, 0x17
        /*000a*/ 	.short	(.L_57 - .L_56)
.L_56:
        /*000c*/ 	.word	0x00000000
        /*0010*/ 	.short	0x0003
        /*0012*/ 	.short	0x0018
        /*0014*/ 	.byte	0x00, 0xf0, 0x21, 0x00


	//----- nvinfo : EIATTR_KPARAM_INFO
	.align		4
.L_57:
        /*0018*/ 	.byte	0x04, 0x17
        /*001a*/ 	.short	(.L_59 - .L_58)
.L_58:
        /*001c*/ 	.word	0x00000000
        /*0020*/ 	.short	0x0002
        /*0022*/ 	.short	0x0010
        /*0024*/ 	.byte	0x00, 0xf5, 0x21, 0x00


	//----- nvinfo : EIATTR_KPARAM_INFO
	.align		4
.L_59:
        /*0028*/ 	.byte	0x04, 0x17
        /*002a*/ 	.short	(.L_61 - .L_60)
.L_60:
        /*002c*/ 	.word	0x00000000
        /*0030*/ 	.short	0x0001
        /*0032*/ 	.short	0x0008
        /*0034*/ 	.byte	0x00, 0xf5, 0x21, 0x00


	//----- nvinfo : EIATTR_KPARAM_INFO
	.align		4
.L_61:
        /*0038*/ 	.byte	0x04, 0x17
        /*003a*/ 	.short	(.L_63 - .L_62)
.L_62:
        /*003c*/ 	.word	0x00000000
        /*0040*/ 	.short	0x0000
        /*0042*/ 	.short	0x0000
        /*0044*/ 	.byte	0x00, 0xf5, 0x21, 0x00


	//----- nvinfo : EIATTR_SPARSE_MMA_MASK
	.align		4
.L_63:
        /*0048*/ 	.byte	0x03, 0x50
        /*004a*/ 	.short	0x0000


	//----- nvinfo : EIATTR_MAXREG_COUNT
	.align		4
        /*004c*/ 	.byte	0x03, 0x1b
        /*004e*/ 	.short	0x00ff


	//----- nvinfo : EIATTR_NUM_BARRIERS
	.align		4
        /*0050*/ 	.byte	0x02, 0x4c
        /*0052*/ 	.byte	0x01
	.zero		1


	//----- nvinfo : EIATTR_MERCURY_ISA_VERSION
	.align		4
        /*0054*/ 	.byte	0x03, 0x5f
        /*0056*/ 	.short	0x0101


	//----- nvinfo : EIATTR_VRC_CTA_INIT_COUNT
	.align		4
        /*0058*/ 	.byte	0x02, 0x4a
	.zero		1
	.zero		1


	//----- nvinfo : EIATTR_EXIT_INSTR_OFFSETS
	.align		4
        /*005c*/ 	.byte	0x04, 0x1c
        /*005e*/ 	.short	(.L_65 - .L_64)


	//   ....[0]....
.L_64:
        /*0060*/ 	.word	0x000001c0


	//----- nvinfo : EIATTR_CRS_STACK_SIZE
	.align		4
.L_65:
        /*0064*/ 	.byte	0x04, 0x1e
        /*0066*/ 	.short	(.L_67 - .L_66)
.L_66:
        /*0068*/ 	.word	0x00000000


	//----- nvinfo : EIATTR_CBANK_PARAM_SIZE
	.align		4
.L_67:
        /*006c*/ 	.byte	0x03, 0x19
        /*006e*/ 	.short	0x0020


	//----- nvinfo : EIATTR_PARAM_CBANK
	.align		4
        /*0070*/ 	.byte	0x04, 0x0a
        /*0072*/ 	.short	(.L_69 - .L_68)
	.align		4
.L_68:
        /*0074*/ 	.word	index@(.nv.constant0._Z13primitive_addPfS_S_m)
        /*0078*/ 	.short	0x0380
        /*007a*/ 	.short	0x0020


	//----- nvinfo : EIATTR_SW_WAR
	.align		4
.L_69:
        /*007c*/ 	.byte	0x04, 0x36
        /*007e*/ 	.short	(.L_71 - .L_70)
.L_70:
        /*0080*/ 	.word	0x00000008
.L_71:


//--------------------- .nv.callgraph             --------------------------
	.section	.nv.callgraph,"",@"SHT_CUDA_CALLGRAPH"
	.align	4
	.sectionentsize	8
	.align		4
        /*0000*/ 	.word	0x00000000
	.align		4
        /*0004*/ 	.word	0xffffffff
	.align		4
        /*0008*/ 	.word	0x00000000
	.align		4
        /*000c*/ 	.word	0xfffffffe
	.align		4
        /*0010*/ 	.word	0x00000000
	.align		4
        /*0014*/ 	.word	0xfffffffd
	.align		4
        /*0018*/ 	.word	0x00000000
	.align		4
        /*001c*/ 	.word	0xfffffffc


//--------------------- .text._Z13share_mem_addPfS_S_m --------------------------
	.section	.text._Z13share_mem_addPfS_S_m,"ax",@progbits
	.align	128
        .global         _Z13share_mem_addPfS_S_m
        .type           _Z13share_mem_addPfS_S_m,@function
        .size           _Z13share_mem_addPfS_S_m,(.L_x_9 - _Z13share_mem_addPfS_S_m)
        .other          _Z13share_mem_addPfS_S_m,@"STO_CUDA_ENTRY STV_DEFAULT"
_Z13share_mem_addPfS_S_m:
.text._Z13share_mem_addPfS_S_m:
[----:B------:R-:W-:Y:S01]  /*0000*/  LDC R1, c[0x0][0x37c] ;  /* 0x0000df00ff017b82 */ /* 0x000fe20000000800 */
[----:B------:R-:W0:Y:S07]  /*0010*/  S2R R9, SR_TID.X ;  /* 0x0000000000097919 */ /* 0x000e2e0000002100 */
[----:B------:R-:W0:Y:S01]  /*0020*/  S2UR UR4, SR_CTAID.X ;  /* 0x00000000000479c3 */ /* 0x000e220000002500 */
[----:B------:R-:W1:Y:S01]  /*0030*/  LDCU.64 UR6, c[0x0][0x358] ;  /* 0x00006b00ff0677ac */ /* 0x000e620008000a00 */
[----:B------:R-:W2:Y:S06]  /*0040*/  LDCU.64 UR8, c[0x0][0x398] ;  /* 0x00007300ff0877ac */ /* 0x000eac0008000a00 */
[----:B------:R-:W0:Y:S08]  /*0050*/  LDC R0, c[0x0][0x360] ;  /* 0x0000d800ff007b82 */ /* 0x000e300000000800 */
[----:B------:R-:W3:Y:S08]  /*0060*/  LDC.64 R2, c[0x0][0x380] ;  /* 0x0000e000ff027b82 */ /* 0x000ef00000000a00 */
[----:B------:R-:W4:Y:S01]  /*0070*/  LDC.64 R4, c[0x0][0x388] ;  /* 0x0000e200ff047b82 */ /* 0x000f220000000a00 */
[----:B0-----:R-:W-:-:S04]  /*0080*/  IMAD R7, R0, UR4, R9 ;  /* 0x0000000400077c24 */ /* 0x001fc8000f8e0209 */
[----:B---3--:R-:W-:-:S06]  /*0090*/  IMAD.WIDE R2, R7, 0x4, R2 ;  /* 0x0000000407027825 */ /* 0x008fcc00078e0202 */
[----:B-1----:R-:W3:Y:S01]  /*00a0*/  LDG.E R2, desc[UR6][R2.64] ;  /* 0x0000000602027981 */ /* 0x002ee2000c1e1900 */
[----:B----4-:R-:W-:-:S06]  /*00b0*/  IMAD.WIDE R4, R7, 0x4, R4 ;  /* 0x0000000407047825 */ /* 0x010fcc00078e0204 */
[----:B------:R-:W4:Y:S01]  /*00c0*/  LDG.E R4, desc[UR6][R4.64] ;  /* 0x0000000604047981 */ /* 0x000f22000c1e1900 */
[----:B------:R-:W0:Y:S01]  /*00d0*/  S2UR UR5, SR_CgaCtaId ;  /* 0x00000000000579c3 */ /* 0x000e220000008800 */
[----:B------:R-:W-:Y:S01]  /*00e0*/  UMOV UR4, 0x400 ;  /* 0x0000040000047882 */ /* 0x000fe20000000000 */
[----:B--2---:R-:W-:Y:S02]  /*00f0*/  ISETP.GE.U32.AND P0, PT, R7, UR8, PT ;  /* 0x0000000807007c0c */ /* 0x004fe4000bf06070 */
[----:B------:R-:W-:-:S04]  /*0100*/  SHF.R.S32.HI R0, RZ, 0x1f, R7 ;  /* 0x0000001fff007819 */ /* 0x000fc80000011407 */
[----:B------:R-:W-:Y:S01]  /*0110*/  ISETP.GE.U32.AND.EX P0, PT, R0, UR9, PT, P0 ;  /* 0x0000000900007c0c */ /* 0x000fe2000bf06100 */
[----:B0-----:R-:W-:-:S06]  /*0120*/  ULEA UR4, UR5, UR4, 0x18 ;  /* 0x0000000405047291 */ /* 0x001fcc000f8ec0ff */
[----:B------:R-:W-:Y:S01]  /*0130*/  LEA R9, R9, UR4, 0x2 ;  /* 0x0000000409097c11 */ /* 0x000fe2000f8e10ff */
[----:B------:R-:W-:Y:S04]  /*0140*/  BSSY.RECONVERGENT B0, `(.L_x_0) ;  /* 0x000000e000007945 */ /* 0x000fe80003800200 */
[----:B---3--:R0:W-:Y:S04]  /*0150*/  STS [R9], R2 ;  /* 0x0000000209007388 */ /* 0x0081e80000000800 */
[----:B----4-:R0:W-:Y:S01]  /*0160*/  STS [R9+0x400], R4 ;  /* 0x0004000409007388 */ /* 0x0101e20000000800 */
[----:B------:R-:W-:Y:S05]  /*0170*/  @P0 BRA `(.L_x_1) ;  /* 0x0000000000280947 */ /* 0x000fea0003800000 */
.L_x_2:
[C---:B------:R-:W-:Y:S01]  /*0180*/  LEA R0, R7.reuse, UR4, 0x2 ;  /* 0x0000000407007c11 */ /* 0x040fe2000f8e10ff */
[----:B------:R-:W-:-:S04]  /*0190*/  VIADD R7, R7, 0x100 ;  /* 0x0000010007077836 */ /* 0x000fc80000000000 */
[----:B0-----:R-:W-:Y:S01]  /*01a0*/  LDS R2, [R0+0x400] ;  /* 0x0004000000027984 */ /* 0x001fe20000000800 */
[----:B------:R-:W-:-:S03]  /*01b0*/  ISETP.GE.U32.AND P0, PT, R7, UR8, PT ;  /* 0x0000000807007c0c */ /* 0x000fc6000bf06070 */
[----:B------:R-:W0:Y:S02]  /*01c0*/  LDS R3, [R0] ;  /* 0x0000000000037984 */ /* 0x000e240000000800 */
[----:B0-----:R-:W-:Y:S01]  /*01d0*/  FADD R3, R2, R3 ;  /* 0x0000000302037221 */ /* 0x001fe20000000000 */
[----:B------:R-:W-:-:S04]  /*01e0*/  SHF.R.S32.HI R2, RZ, 0x1f, R7 ;  /* 0x0000001fff027819 */ /* 0x000fc80000011407 */
[----:B------:R1:W-:Y:S01]  /*01f0*/  STS [R0], R3 ;  /* 0x0000000300007388 */ /* 0x0003e20000000800 */
[----:B------:R-:W-:-:S13]  /*0200*/  ISETP.GE.U32.AND.EX P0, PT, R2, UR9, PT, P0 ;  /* 0x0000000902007c0c */ /* 0x000fda000bf06100 */
[----:B-1----:R-:W-:Y:S05]  /*0210*/  @!P0 BRA `(.L_x_2) ;  /* 0xfffffffc00d88947 */ /* 0x002fea000383ffff */
.L_x_1:
[----:B------:R-:W-:Y:S05]  /*0220*/  BSYNC.RECONVERGENT B0 ;  /* 0x0000000000007941 */ /* 0x000fea0003800200 */
.L_x_0:
[----:B------:R-:W1:Y:S01]  /*0230*/  LDS R5, [UR4] ;  /* 0x00000004ff057984 */ /* 0x000e620008000800 */
[----:B0-----:R-:W1:Y:S03]  /*0240*/  LDC.64 R2, c[0x0][0x390] ;  /* 0x0000e400ff027b82 */ /* 0x001e660000000a00 */
[----:B-1----:R-:W-:Y:S01]  /*0250*/  STG.E desc[UR6][R2.64], R5 ;  /* 0x0000000502007986 */ /* 0x002fe2000c101906 */
[----:B------:R-:W-:Y:S05]  /*0260*/  EXIT ;  /* 0x000000000000794d */ /* 0x000fea0003800000 */
.L_x_3:
[----:B------:R-:W-:-:S00]  /*0270*/  BRA `(.L_x_3) ;  /* 0xfffffffc00fc7947 */ /* 0x000fc0000383ffff */
[----:B------:R-:W-:-:S00]  /*0280*/  NOP ;  /* 0x0000000000007918 */ /* 0x000fc00000000000 */
[----:B------:R-:W-:-:S00]  /*0290*/  NOP ;  /* 0x0000000000007918 */ /* 0x000fc00000000000 */
[----:B------:R-:W-:-:S00]  /*02a0*/  NOP ;  /* 0x0000000000007918 */ /* 0x000fc00000000000 */
[----:B------:R-:W-:-:S00]  /*02b0*/  NOP ;  /* 0x0000000000007918 */ /* 0x000fc00000000000 */
[----:B------:R-:W-:-:S00]  /*02c0*/  NOP ;  /* 0x0000000000007918 */ /* 0x000fc00000000000 */
[----:B------:R-:W-:-:S00]  /*02d0*/  NOP ;  /* 0x0000000000007918 */ /* 0x000fc00000000000 */
[----:B------:R-:W-:-:S00]  /*02e0*/  NOP ;  /* 0x0000000000007918 */ /* 0x000fc00000000000 */
[----:B------:R-:W-:-:S00]  /*02f0*/  NOP ;  /* 0x0000000000007918 */ /* 0x000fc00000000000 */
.L_x_9:


//--------------------- .text._Z15grid_stride_addPfS_S_m --------------------------
	.section	.text._Z15grid_stride_addPfS_S_m,"ax",@progbits
	.align	128
        .global         _Z15grid_stride_addPfS_S_m
        .type           _Z15grid_stride_addPfS_S_m,@function
        .size           _Z15grid_stride_addPfS_S_m,(.L_x_10 - _Z15grid_stride_addPfS_S_m)
        .other          _Z15grid_stride_addPfS_S_m,@"STO_CUDA_ENTRY STV_DEFAULT"
_Z15grid_stride_addPfS_S_m:
.text._Z15grid_stride_addPfS_S_m:
[----:B------:R-:W-:Y:S01]  /*0000*/  LDC R1, c[0x0][0x37c] ;  /* 0x0000df00ff017b82 */ /* 0x000fe20000000800 */
[----:B------:R-:W0:Y:S07]  /*0010*/  S2R R0, SR_TID.X ;  /* 0x0000000000007919 */ /* 0x000e2e0000002100 */
[----:B------:R-:W0:Y:S01]  /*0020*/  S2UR UR4, SR_CTAID.X ;  /* 0x00000000000479c3 */ /* 0x000e220000002500 */
[----:B------:R-:W1:Y:S07]  /*0030*/  LDCU.64 UR8, c[0x0][0x398] ;  /* 0x00007300ff0877ac */ /* 0x000e6e0008000a00 */
[----:B------:R-:W0:Y:S02]  /*0040*/  LDC R9, c[0x0][0x360] ;  /* 0x0000d800ff097b82 */ /* 0x000e240000000800 */
[----:B0-----:R-:W-:-:S05]  /*0050*/  IMAD R0, R9, UR4, R0 ;  /* 0x0000000409007c24 */ /* 0x001fca000f8e0200 */
[----:B-1----:R-:W-:Y:S02]  /*0060*/  ISETP.GE.U32.AND P0, PT, R0, UR8, PT ;  /* 0x0000000800007c0c */ /* 0x002fe4000bf06070 */
[----:B------:R-:W-:-:S04]  /*0070*/  SHF.R.S32.HI R2, RZ, 0x1f, R0 ;  /* 0x0000001fff027819 */ /* 0x000fc80000011400 */
[----:B------:R-:W-:-:S13]  /*0080*/  ISETP.GE.U32.AND.EX P0, PT, R2, UR9, PT, P0 ;  /* 0x0000000902007c0c */ /* 0x000fda000bf06100 */
[----:B------:R-:W-:Y:S05]  /*0090*/  @P0 EXIT ;  /* 0x000000000000094d */ /* 0x000fea0003800000 */
[----:B------:R-:W0:Y:S01]  /*00a0*/  LDCU UR4, c[0x0][0x370] ;  /* 0x00006e00ff0477ac */ /* 0x000e220008000800 */
[----:B------:R-:W-:Y:S02]  /*00b0*/  IMAD.MOV.U32 R13, RZ, RZ, R2 ;  /* 0x000000ffff0d7224 */ /* 0x000fe400078e0002 */
[----:B------:R-:W-:Y:S01]  /*00c0*/  IMAD.MOV.U32 R8, RZ, RZ, R0 ;  /* 0x000000ffff087224 */ /* 0x000fe200078e0000 */
[----:B------:R-:W1:Y:S01]  /*00d0*/  LDCU.64 UR6, c[0x0][0x358] ;  /* 0x00006b00ff0677ac */ /* 0x000e620008000a00 */
[----:B------:R-:W2:Y:S01]  /*00e0*/  LDCU.64 UR10, c[0x0][0x390] ;  /* 0x00007200ff0a77ac */ /* 0x000ea20008000a00 */
[----:B------:R-:W3:Y:S01]  /*00f0*/  LDCU.128 UR12, c[0x0][0x380] ;  /* 0x00007000ff0c77ac */ /* 0x000ee20008000c00 */
[----:B0-----:R-:W-:-:S07]  /*0100*/  IMAD R9, R9, UR4, RZ ;  /* 0x0000000409097c24 */ /* 0x001fce000f8e02ff */
.L_x_4:
[C---:B0-----:R-:W-:Y:S01]  /*0110*/  IMAD.SHL.U32 R6, R8.reuse, 0x4, RZ ;  /* 0x0000000408067824 */ /* 0x041fe200078e00ff */
[----:B------:R-:W-:-:S04]  /*0120*/  SHF.L.U64.HI R7, R8, 0x2, R13 ;  /* 0x0000000208077819 */ /* 0x000fc8000001020d */
[C---:B---3--:R-:W-:Y:S02]  /*0130*/  IADD3 R4, P1, PT, R6.reuse, UR14, RZ ;  /* 0x0000000e06047c10 */ /* 0x048fe4000ff3e0ff */
[----:B------:R-:W-:Y:S02]  /*0140*/  IADD3 R2, P0, PT, R6, UR12, RZ ;  /* 0x0000000c06027c10 */ /* 0x000fe4000ff1e0ff */
[C---:B------:R-:W-:Y:S02]  /*0150*/  IADD3.X R5, PT, PT, R7.reuse, UR15, RZ, P1, !PT ;  /* 0x0000000f07057c10 */ /* 0x040fe40008ffe4ff */
[----:B------:R-:W-:-:S04]  /*0160*/  IADD3.X R3, PT, PT, R7, UR13, RZ, P0, !PT ;  /* 0x0000000d07037c10 */ /* 0x000fc800087fe4ff */
[----:B-1----:R-:W3:Y:S04]  /*0170*/  LDG.E R5, desc[UR6][R4.64] ;  /* 0x0000000604057981 */ /* 0x002ee8000c1e1900 */
[----:B------:R-:W3:Y:S01]  /*0180*/  LDG.E R2, desc[UR6][R2.64] ;  /* 0x0000000602027981 */ /* 0x000ee2000c1e1900 */
[----:B--2---:R-:W-:Y:S01]  /*0190*/  IADD3 R6, P0, PT, R6, UR10, RZ ;  /* 0x0000000a06067c10 */ /* 0x004fe2000ff1e0ff */
[----:B------:R-:W-:-:S03]  /*01a0*/  IMAD.IADD R8, R9, 0x1, R0 ;  /* 0x0000000109087824 */ /* 0x000fc600078e0200 */
[----:B------:R-:W-:Y:S02]  /*01b0*/  IADD3.X R7, PT, PT, R7, UR11, RZ, P0, !PT ;  /* 0x0000000b07077c10 */ /* 0x000fe400087fe4ff */
[----:B------:R-:W-:Y:S02]  /*01c0*/  ISETP.GE.U32.AND P0, PT, R8, UR8, PT ;  /* 0x0000000808007c0c */ /* 0x000fe4000bf06070 */
[----:B------:R-:W-:-:S04]  /*01d0*/  SHF.R.S32.HI R13, RZ, 0x1f, R8 ;  /* 0x0000001fff0d7819 */ /* 0x000fc80000011408 */
[----:B------:R-:W-:Y:S01]  /*01e0*/  ISETP.GE.U32.AND.EX P0, PT, R13, UR9, PT, P0 ;  /* 0x000000090d007c0c */ /* 0x000fe2000bf06100 */
[----:B------:R-:W-:Y:S02]  /*01f0*/  IMAD.MOV.U32 R0, RZ, RZ, R8 ;  /* 0x000000ffff007224 */ /* 0x000fe400078e0008 */
[----:B---3--:R-:W-:-:S05]  /*0200*/  FADD R11, R2, R5 ;  /* 0x00000005020b7221 */ /* 0x008fca0000000000 */
[----:B------:R0:W-:Y:S05]  /*0210*/  STG.E desc[UR6][R6.64], R11 ;  /* 0x0000000b06007986 */ /* 0x0001ea000c101906 */
[----:B------:R-:W-:Y:S05]  /*0220*/  @!P0 BRA `(.L_x_4) ;  /* 0xfffffffc00b88947 */ /* 0x000fea000383ffff */
[----:B------:R-:W-:Y:S05]  /*0230*/  EXIT ;  /* 0x000000000000794d */ /* 0x000fea0003800000 */
.L_x_5:
        /* <DEDUP_REMOVED lines=12> */
.L_x_10:


//--------------------- .text._Z13primitive_addPfS_S_m --------------------------
	.section	.text._Z13primitive_addPfS_S_m,"ax",@progbits
	.align	128
        .global         _Z13primitive_addPfS_S_m
        .type           _Z13primitive_addPfS_S_m,@function
        .size           _Z13primitive_addPfS_S_m,(.L_x_11 - _Z13primitive_addPfS_S_m)
        .other          _Z13primitive_addPfS_S_m,@"STO_CUDA_ENTRY STV_DEFAULT"
_Z13primitive_addPfS_S_m:
.text._Z13primitive_addPfS_S_m:
[----:B------:R-:W-:Y:S01]  /*0000*/  LDC R1, c[0x0][0x37c] ;  /* 0x0000df00ff017b82 */ /* 0x000fe20000000800 */
[----:B------:R-:W0:Y:S07]  /*0010*/  S2R R0, SR_TID.X ;  /* 0x0000000000007919 */ /* 0x000e2e0000002100 */
[----:B------:R-:W0:Y:S01]  /*0020*/  S2UR UR4, SR_CTAID.X ;  /* 0x00000000000479c3 */ /* 0x000e220000002500 */
[----:B------:R-:W1:Y:S01]  /*0030*/  LDCU.64 UR6, c[0x0][0x398] ;  /* 0x00007300ff0677ac */ /* 0x000e620008000a00 */
[----:B------:R-:W-:Y:S06]  /*0040*/  BSSY.RECONVERGENT B0, `(.L_x_6) ;  /* 0x0000016000007945 */ /* 0x000fec0003800200 */
[----:B------:R-:W0:Y:S02]  /*0050*/  LDC R3, c[0x0][0x360] ;  /* 0x0000d800ff037b82 */ /* 0x000e240000000800 */
[----:B0-----:R-:W-:-:S05]  /*0060*/  IMAD R0, R3, UR4, R0 ;  /* 0x0000000403007c24 */ /* 0x001fca000f8e0200 */
[----:B-1----:R-:W-:Y:S02]  /*0070*/  ISETP.GE.U32.AND P0, PT, R0, UR6, PT ;  /* 0x0000000600007c0c */ /* 0x002fe4000bf06070 */
[----:B------:R-:W-:-:S04]  /*0080*/  SHF.R.S32.HI R3, RZ, 0x1f, R0 ;  /* 0x0000001fff037819 */ /* 0x000fc80000011400 */
[----:B------:R-:W-:-:S13]  /*0090*/  ISETP.GE.U32.AND.EX P0, PT, R3, UR7, PT, P0 ;  /* 0x0000000703007c0c */ /* 0x000fda000bf06100 */
[----:B------:R-:W-:Y:S05]  /*00a0*/  @P0 BRA `(.L_x_7) ;  /* 0x00000000003c0947 */ /* 0x000fea0003800000 */
[----:B------:R-:W0:Y:S01]  /*00b0*/  LDCU.128 UR8, c[0x0][0x380] ;  /* 0x00007000ff0877ac */ /* 0x000e220008000c00 */
[C---:B------:R-:W-:Y:S01]  /*00c0*/  IMAD.SHL.U32 R6, R0.reuse, 0x4, RZ ;  /* 0x0000000400067824 */ /* 0x040fe200078e00ff */
[----:B------:R-:W-:Y:S01]  /*00d0*/  SHF.L.U64.HI R0, R0, 0x2, R3 ;  /* 0x0000000200007819 */ /* 0x000fe20000010203 */
[----:B------:R-:W1:Y:S01]  /*00e0*/  LDCU.64 UR4, c[0x0][0x358] ;  /* 0x00006b00ff0477ac */ /* 0x000e620008000a00 */
[----:B------:R-:W2:Y:S02]  /*00f0*/  LDCU.64 UR6, c[0x0][0x390] ;  /* 0x00007200ff0677ac */ /* 0x000ea40008000a00 */
[C---:B0-----:R-:W-:Y:S02]  /*0100*/  IADD3 R4, P1, PT, R6.reuse, UR10, RZ ;  /* 0x0000000a06047c10 */ /* 0x041fe4000ff3e0ff */
[----:B------:R-:W-:Y:S02]  /*0110*/  IADD3 R2, P0, PT, R6, UR8, RZ ;  /* 0x0000000806027c10 */ /* 0x000fe4000ff1e0ff */
[----:B------:R-:W-:-:S02]  /*0120*/  IADD3.X R5, PT, PT, R0, UR11, RZ, P1, !PT ;  /* 0x0000000b00057c10 */ /* 0x000fc40008ffe4ff */
[----:B------:R-:W-:-:S04]  /*0130*/  IADD3.X R3, PT, PT, R0, UR9, RZ, P0, !PT ;  /* 0x0000000900037c10 */ /* 0x000fc800087fe4ff */
[----:B-1----:R-:W3:Y:S04]  /*0140*/  LDG.E R5, desc[UR4][R4.64] ;  /* 0x0000000404057981 */ /* 0x002ee8000c1e1900 */
[----:B------:R-:W3:Y:S01]  /*0150*/  LDG.E R2, desc[UR4][R2.64] ;  /* 0x0000000402027981 */ /* 0x000ee2000c1e1900 */
[----:B--2---:R-:W-:-:S04]  /*0160*/  IADD3 R6, P0, PT, R6, UR6, RZ ;  /* 0x0000000606067c10 */ /* 0x004fc8000ff1e0ff */
[----:B------:R-:W-:Y:S01]  /*0170*/  IADD3.X R7, PT, PT, R0, UR7, RZ, P0, !PT ;  /* 0x0000000700077c10 */ /* 0x000fe200087fe4ff */
[----:B---3--:R-:W-:-:S05]  /*0180*/  FADD R9, R2, R5 ;  /* 0x0000000502097221 */ /* 0x008fca0000000000 */
[----:B------:R0:W-:Y:S03]  /*0190*/  STG.E desc[UR4][R6.64], R9 ;  /* 0x0000000906007986 */ /* 0x0001e6000c101904 */
.L_x_7:
[----:B------:R-:W-:Y:S05]  /*01a0*/  BSYNC.RECONVERGENT B0 ;  /* 0x0000000000007941 */ /* 0x000fea0003800200 */
.L_x_6:
[----:B------:R-:W-:Y:S06]  /*01b0*/  BAR.SYNC.DEFER_BLOCKING 0x0 ;  /* 0x0000000000007b1d */ /* 0x000fec0000010000 */
[----:B------:R-:W-:Y:S05]  /*01c0*/  EXIT ;  /* 0x000000000000794d */ /* 0x000fea0003800000 */
.L_x_8:
        /* <DEDUP_REMOVED lines=11> */
.L_x_11:


//--------------------- .nv.shared._Z13share_mem_addPfS_S_m --------------------------
	.section	.nv.shared._Z13share_mem_addPfS_S_m,"aw",@nobits
	.sectionflags	@""
	.align	4
.nv.shared._Z13share_mem_addPfS_S_m:
	.zero		3072


//--------------------- .nv.shared.reserved.0     --------------------------
	.section	.nv.shared.reserved.0,"aw",@nobits
	.weak		__nv_reservedSMEM_offset_0_alias
	.size		__nv_reservedSMEM_offset_0_alias, 0, 64
	.other		__nv_reservedSMEM_offset_0_alias,@"STO_CUDA_RESERVED_SHARED STV_DEFAULT"
__nv_reservedSMEM_offset_0_alias:
	.zero		0
	.zero		64


//--------------------- .nv.constant0._Z13share_mem_addPfS_S_m --------------------------
	.section	.nv.constant0._Z13share_mem_addPfS_S_m,"a",@progbits
	.sectionflags	@""
	.align	4
.nv.constant0._Z13share_mem_addPfS_S_m:
	.zero		928


//--------------------- .nv.constant0._Z15grid_stride_addPfS_S_m --------------------------
	.section	.nv.constant0._Z15grid_stride_addPfS_S_m,"a",@progbits
	.sectionflags	@""
	.align	4
.nv.constant0._Z15grid_stride_addPfS_S_m:
	.zero		928


//--------------------- .nv.constant0._Z13primitive_addPfS_S_m --------------------------
	.section	.nv.constant0._Z13primitive_addPfS_S_m,"a",@progbits
	.sectionflags	@""
	.align	4
.nv.constant0._Z13primitive_addPfS_S_m:
	.zero		928


//--------------------- SYMBOLS --------------------------

	.type		.nv.reservedSmem.offset0,@object
	.size		.nv.reservedSmem.offset0,0x4
	.type		.nv.reservedSmem.cap,@object
	.size		.nv.reservedSmem.cap,0x4
